//
// Generated by NVIDIA NVVM Compiler
//
// Compiler Build ID: CL-36424714
// Cuda compilation tools, release 13.0, V13.0.88
// Based on NVVM 20.0.0
//

.version 9.0
.target sm_100
.address_size 64

	// .globl	_Z15decryptPasswordPcS_S_S_
.extern .func  (.param .b64 func_retval0) malloc
(
	.param .b64 malloc_param_0
)
;
.extern .func  (.param .b32 func_retval0) vprintf
(
	.param .b64 vprintf_param_0,
	.param .b64 vprintf_param_1
)
;
.global .align 1 .b8 $str[71] = {84, 72, 82, 69, 65, 68, 32, 73, 68, 32, 39, 37, 100, 39, 32, 69, 110, 99, 114, 121, 112, 116, 101, 100, 32, 112, 97, 115, 115, 119, 111, 114, 100, 32, 39, 37, 115, 39, 32, 58, 32, 39, 37, 115, 39, 32, 109, 97, 116, 99, 104, 101, 115, 32, 112, 97, 115, 115, 119, 111, 114, 100, 32, 61, 32, 39, 37, 115, 39, 10};

.visible .entry _Z15decryptPasswordPcS_S_S_(
	.param .u64 .ptr .align 1 _Z15decryptPasswordPcS_S_S__param_0,
	.param .u64 .ptr .align 1 _Z15decryptPasswordPcS_S_S__param_1,
	.param .u64 .ptr .align 1 _Z15decryptPasswordPcS_S_S__param_2,
	.param .u64 .ptr .align 1 _Z15decryptPasswordPcS_S_S__param_3
)
{
	.local .align 16 .b8 	__local_depot0[48];
	.reg .b64 	%SP;
	.reg .b64 	%SPL;
	.reg .pred 	%p<33>;
	.reg .b16 	%rs<88>;
	.reg .b32 	%r<21>;
	.reg .b64 	%rd<28>;

	mov.u64 	%SPL, __local_depot0;
	cvta.local.u64 	%SP, %SPL;
	ld.param.u64 	%rd5, [_Z15decryptPasswordPcS_S_S__param_1];
	ld.param.u64 	%rd6, [_Z15decryptPasswordPcS_S_S__param_2];
	ld.param.u64 	%rd7, [_Z15decryptPasswordPcS_S_S__param_3];
	cvta.to.global.u64 	%rd1, %rd6;
	cvta.to.global.u64 	%rd2, %rd7;
	mov.u32 	%r1, %ctaid.x;
	mov.u32 	%r2, %tid.x;
	ld.global.u8 	%rs45, [%rd2];
	setp.ne.s16 	%p1, %rs45, 0;
	@%p1 bra 	$L__BB0_53;
	ld.param.u64 	%rd27, [_Z15decryptPasswordPcS_S_S__param_0];
	cvta.to.global.u64 	%rd8, %rd27;
	cvta.to.global.u64 	%rd9, %rd5;
	cvt.u64.u32 	%rd10, %r1;
	add.s64 	%rd11, %rd8, %rd10;
	ld.global.u8 	%rs1, [%rd11];
	mov.u32 	%r3, %ctaid.y;
	cvt.u64.u32 	%rd12, %r3;
	add.s64 	%rd13, %rd8, %rd12;
	ld.global.u8 	%rs2, [%rd13];
	cvt.u64.u32 	%rd14, %r2;
	add.s64 	%rd15, %rd9, %rd14;
	ld.global.u8 	%rs3, [%rd15];
	mov.u32 	%r4, %tid.y;
	cvt.u64.u32 	%rd16, %r4;
	add.s64 	%rd17, %rd9, %rd16;
	ld.global.u8 	%rs4, [%rd17];
	cvt.u32.u16 	%r5, %rs4;
	cvt.u32.u16 	%r6, %rs3;
	prmt.b32 	%r7, %r6, %r5, 0x3340U;
	cvt.u32.u16 	%r8, %rs2;
	cvt.u32.u16 	%r9, %rs1;
	prmt.b32 	%r10, %r9, %r8, 0x3340U;
	prmt.b32 	%r11, %r10, %r7, 0x5410U;
	add.u64 	%rd18, %SP, 0;
	add.u64 	%rd19, %SPL, 0;
	st.local.u32 	[%rd19], %r11;
	{ // callseq 0, 0
	.param .b64 param0;
	st.param.b64 	[param0], 11;
	.param .b64 retval0;
	call.uni (retval0), 
	malloc, 
	(
	param0
	);
	ld.param.b64 	%rd20, [retval0];
	} // callseq 0
	add.s16 	%rs46, %rs1, 2;
	cvt.s16.s8 	%rs78, %rs46;
	st.u8 	[%rd20], %rs46;
	add.s16 	%rs47, %rs1, -2;
	cvt.s16.s8 	%rs79, %rs47;
	st.u8 	[%rd20+1], %rs47;
	add.s16 	%rs48, %rs1, 1;
	cvt.s16.s8 	%rs80, %rs48;
	st.u8 	[%rd20+2], %rs48;
	add.s16 	%rs49, %rs2, 3;
	cvt.s16.s8 	%rs81, %rs49;
	st.u8 	[%rd20+3], %rs49;
	add.s16 	%rs50, %rs2, -3;
	cvt.s16.s8 	%rs82, %rs50;
	st.u8 	[%rd20+4], %rs50;
	add.s16 	%rs51, %rs2, -1;
	cvt.s16.s8 	%rs83, %rs51;
	st.u8 	[%rd20+5], %rs51;
	add.s16 	%rs52, %rs3, 2;
	cvt.s16.s8 	%rs84, %rs52;
	st.u8 	[%rd20+6], %rs52;
	add.s16 	%rs53, %rs3, -2;
	cvt.s16.s8 	%rs85, %rs53;
	st.u8 	[%rd20+7], %rs53;
	add.s16 	%rs54, %rs4, 4;
	cvt.s16.s8 	%rs86, %rs54;
	st.u8 	[%rd20+8], %rs54;
	add.s16 	%rs55, %rs4, -4;
	cvt.s16.s8 	%rs87, %rs55;
	st.u8 	[%rd20+9], %rs55;
	mov.b16 	%rs56, 0;
	st.u8 	[%rd20+10], %rs56;
	setp.lt.s16 	%p2, %rs78, 123;
	@%p2 bra 	$L__BB0_3;
	add.s16 	%rs78, %rs1, -23;
	st.u8 	[%rd20], %rs78;
	bra.uni 	$L__BB0_5;
$L__BB0_3:
	setp.gt.s16 	%p3, %rs78, 96;
	@%p3 bra 	$L__BB0_5;
	sub.s16 	%rs78, -64, %rs1;
	st.u8 	[%rd20], %rs78;
$L__BB0_5:
	setp.gt.s16 	%p4, %rs79, 122;
	@%p4 bra 	$L__BB0_8;
	setp.gt.s16 	%p5, %rs79, 96;
	@%p5 bra 	$L__BB0_9;
	sub.s16 	%rs79, -60, %rs1;
	st.u8 	[%rd20+1], %rs79;
	bra.uni 	$L__BB0_9;
$L__BB0_8:
	add.s16 	%rs79, %rs1, -27;
	st.u8 	[%rd20+1], %rs79;
$L__BB0_9:
	setp.gt.s16 	%p6, %rs80, 122;
	@%p6 bra 	$L__BB0_12;
	setp.gt.s16 	%p7, %rs80, 96;
	@%p7 bra 	$L__BB0_13;
	sub.s16 	%rs80, -63, %rs1;
	st.u8 	[%rd20+2], %rs80;
	bra.uni 	$L__BB0_13;
$L__BB0_12:
	add.s16 	%rs80, %rs1, -24;
	st.u8 	[%rd20+2], %rs80;
$L__BB0_13:
	setp.gt.s16 	%p8, %rs81, 122;
	@%p8 bra 	$L__BB0_16;
	setp.gt.s16 	%p9, %rs81, 96;
	@%p9 bra 	$L__BB0_17;
	sub.s16 	%rs81, -65, %rs2;
	st.u8 	[%rd20+3], %rs81;
	bra.uni 	$L__BB0_17;
$L__BB0_16:
	add.s16 	%rs81, %rs2, -22;
	st.u8 	[%rd20+3], %rs81;
$L__BB0_17:
	setp.gt.s16 	%p10, %rs82, 122;
	@%p10 bra 	$L__BB0_20;
	setp.gt.s16 	%p11, %rs82, 96;
	@%p11 bra 	$L__BB0_21;
	sub.s16 	%rs82, -59, %rs2;
	st.u8 	[%rd20+4], %rs82;
	bra.uni 	$L__BB0_21;
$L__BB0_20:
	add.s16 	%rs82, %rs2, -28;
	st.u8 	[%rd20+4], %rs82;
$L__BB0_21:
	setp.gt.s16 	%p12, %rs83, 122;
	@%p12 bra 	$L__BB0_24;
	setp.gt.s16 	%p13, %rs83, 96;
	@%p13 bra 	$L__BB0_25;
	sub.s16 	%rs83, -61, %rs2;
	st.u8 	[%rd20+5], %rs83;
	bra.uni 	$L__BB0_25;
$L__BB0_24:
	add.s16 	%rs83, %rs2, -26;
	st.u8 	[%rd20+5], %rs83;
$L__BB0_25:
	setp.gt.s16 	%p14, %rs84, 57;
	@%p14 bra 	$L__BB0_28;
	setp.gt.s16 	%p15, %rs84, 47;
	@%p15 bra 	$L__BB0_29;
	sub.s16 	%rs84, 94, %rs3;
	st.u8 	[%rd20+6], %rs84;
	bra.uni 	$L__BB0_29;
$L__BB0_28:
	add.s16 	%rs84, %rs3, -7;
	st.u8 	[%rd20+6], %rs84;
$L__BB0_29:
	setp.gt.s16 	%p16, %rs85, 57;
	@%p16 bra 	$L__BB0_32;
	setp.gt.s16 	%p17, %rs85, 47;
	@%p17 bra 	$L__BB0_33;
	sub.s16 	%rs85, 98, %rs3;
	st.u8 	[%rd20+7], %rs85;
	bra.uni 	$L__BB0_33;
$L__BB0_32:
	add.s16 	%rs85, %rs3, -11;
	st.u8 	[%rd20+7], %rs85;
$L__BB0_33:
	setp.gt.s16 	%p18, %rs86, 57;
	@%p18 bra 	$L__BB0_36;
	setp.gt.s16 	%p19, %rs86, 47;
	@%p19 bra 	$L__BB0_37;
	sub.s16 	%rs86, 92, %rs4;
	st.u8 	[%rd20+8], %rs86;
	bra.uni 	$L__BB0_37;
$L__BB0_36:
	add.s16 	%rs86, %rs4, -5;
	st.u8 	[%rd20+8], %rs86;
$L__BB0_37:
	setp.gt.s16 	%p20, %rs87, 57;
	@%p20 bra 	$L__BB0_51;
	setp.gt.s16 	%p21, %rs87, 47;
	@%p21 bra 	$L__BB0_52;
	sub.s16 	%rs87, 100, %rs4;
	st.u8 	[%rd20+9], %rs87;
	bra.uni 	$L__BB0_52;
$L__BB0_40:
	ld.global.u8 	%rs59, [%rd1+1];
	and.b16  	%rs60, %rs79, 255;
	setp.ne.s16 	%p23, %rs59, %rs60;
	@%p23 bra 	$L__BB0_53;
	ld.global.u8 	%rs61, [%rd1+2];
	and.b16  	%rs62, %rs80, 255;
	setp.ne.s16 	%p24, %rs61, %rs62;
	@%p24 bra 	$L__BB0_53;
	ld.global.u8 	%rs63, [%rd1+3];
	and.b16  	%rs64, %rs81, 255;
	setp.ne.s16 	%p25, %rs63, %rs64;
	@%p25 bra 	$L__BB0_53;
	ld.global.u8 	%rs65, [%rd1+4];
	and.b16  	%rs66, %rs82, 255;
	setp.ne.s16 	%p26, %rs65, %rs66;
	@%p26 bra 	$L__BB0_53;
	ld.global.u8 	%rs67, [%rd1+5];
	and.b16  	%rs68, %rs83, 255;
	setp.ne.s16 	%p27, %rs67, %rs68;
	@%p27 bra 	$L__BB0_53;
	ld.global.u8 	%rs69, [%rd1+6];
	and.b16  	%rs70, %rs84, 255;
	setp.ne.s16 	%p28, %rs69, %rs70;
	@%p28 bra 	$L__BB0_53;
	ld.global.u8 	%rs71, [%rd1+7];
	and.b16  	%rs72, %rs85, 255;
	setp.ne.s16 	%p29, %rs71, %rs72;
	@%p29 bra 	$L__BB0_53;
	ld.global.u8 	%rs73, [%rd1+8];
	and.b16  	%rs74, %rs86, 255;
	setp.ne.s16 	%p30, %rs73, %rs74;
	@%p30 bra 	$L__BB0_53;
	ld.global.u8 	%rs75, [%rd1+9];
	and.b16  	%rs76, %rs87, 255;
	setp.ne.s16 	%p31, %rs75, %rs76;
	@%p31 bra 	$L__BB0_53;
	ld.global.u8 	%rs77, [%rd1+10];
	setp.ne.s16 	%p32, %rs77, 0;
	@%p32 bra 	$L__BB0_53;
	add.u64 	%rd21, %SP, 16;
	add.u64 	%rd22, %SPL, 16;
	mov.u32 	%r12, %ntid.x;
	mad.lo.s32 	%r13, %r12, %r1, %r2;
	st.local.u32 	[%rd22], %r13;
	st.local.u64 	[%rd22+8], %rd6;
	st.local.v2.u64 	[%rd22+16], {%rd18, %rd20};
	mov.u64 	%rd24, $str;
	cvta.global.u64 	%rd25, %rd24;
	{ // callseq 1, 0
	.param .b64 param0;
	st.param.b64 	[param0], %rd25;
	.param .b64 param1;
	st.param.b64 	[param1], %rd21;
	.param .b32 retval0;
	call.uni (retval0), 
	vprintf, 
	(
	param0, 
	param1
	);
	ld.param.b32 	%r14, [retval0];
	} // callseq 1
	cvta.to.local.u64 	%rd26, %rd18;
	ld.local.u32 	%r16, [%rd26];
	bfe.u32 	%r17, %r16, 0, 8;
	bfe.u32 	%r18, %r16, 8, 8;
	bfe.u32 	%r19, %r16, 16, 8;
	bfe.u32 	%r20, %r16, 24, 8;
	st.global.u8 	[%rd2], %r17;
	st.global.u8 	[%rd2+1], %r18;
	st.global.u8 	[%rd2+2], %r19;
	st.global.u8 	[%rd2+3], %r20;
	bra.uni 	$L__BB0_53;
$L__BB0_51:
	add.s16 	%rs87, %rs4, -13;
	st.u8 	[%rd20+9], %rs87;
$L__BB0_52:
	ld.global.u8 	%rs57, [%rd1];
	and.b16  	%rs58, %rs78, 255;
	setp.eq.s16 	%p22, %rs57, %rs58;
	@%p22 bra 	$L__BB0_40;
$L__BB0_53:
	ret;

}


// ===== COMPILED SASS (sm_100) =====

	.target	sm_100

	.elftype	@"ET_EXEC"


//--------------------- .note.nv.tkinfo           --------------------------
	.section	.note.nv.tkinfo,"",@"SHT_NOTE"
	.sectionflags	@"SHF_NOTE_NV_TKINFO"
	.tkinfo
        /*0018*/ 	.word	0x00000002
        /*0030*/ 	.string	""
        /*0030*/ 	.string	"ptxas"
        /*0030*/ 	.string	"Cuda compilation tools, release 13.0, V13.0.88"
        /*0030*/ 	.string	"Build cuda_13.0.r13.0/compiler.36424714_0"
        /*0030*/ 	.string	"-arch sm_100 -m 64 "



//--------------------- .note.nv.cuinfo           --------------------------
	.section	.note.nv.cuinfo,"",@"SHT_NOTE"
	.sectionflags	@"SHF_NOTE_NV_CUINFO"
        /*0018*/ 	.short	0x0002
        /*001a*/ 	.short	0x0064
        /*001c*/ 	.short	0x0082
	.zero		2


//--------------------- .nv.info                  --------------------------
	.section	.nv.info,"",@"SHT_CUDA_INFO"
	.align	4


	//----- nvinfo : EIATTR_REGCOUNT
	.align		4
        /*0000*/ 	.byte	0x04, 0x2f
        /*0002*/ 	.short	(.L_2 - .L_1)
	.align		4
.L_1:
        /*0004*/ 	.word	index@(_Z15decryptPasswordPcS_S_S_)
        /*0008*/ 	.word	0x00000020


	//----- nvinfo : EIATTR_FRAME_SIZE
	.align		4
.L_2:
        /*000c*/ 	.byte	0x04, 0x11
        /*000e*/ 	.short	(.L_4 - .L_3)
	.align		4
.L_3:
        /*0010*/ 	.word	index@(_Z15decryptPasswordPcS_S_S_)
        /*0014*/ 	.word	0x00000030


	//----- nvinfo : EIATTR_MIN_STACK_SIZE
	.align		4
.L_4:
        /*0018*/ 	.byte	0x04, 0x12
        /*001a*/ 	.short	(.L_6 - .L_5)
	.align		4
.L_5:
        /*001c*/ 	.word	index@(_Z15decryptPasswordPcS_S_S_)
        /*0020*/ 	.word	0x00000030
.L_6:


//--------------------- .nv.compat                --------------------------
	.section	.nv.compat,"",@"SHT_CUDA_COMPAT_INFO"
	.align	4
        /*0000*/ 	.byte	0x02, 0x09, 0x00, 0x00, 0x02, 0x02, 0x01, 0x00, 0x02, 0x05, 0x05, 0x00, 0x03, 0x07, 0x01, 0x01
        /*0010*/ 	.byte	0x02, 0x03, 0x00, 0x00, 0x02, 0x06, 0x01, 0x00, 0x04, 0x0b, 0x08, 0x00, 0x09, 0x00, 0x00, 0x00
        /*0020*/ 	.byte	0x00, 0x00, 0x00, 0x00


//--------------------- .nv.info._Z15decryptPasswordPcS_S_S_ --------------------------
	.section	.nv.info._Z15decryptPasswordPcS_S_S_,"",@"SHT_CUDA_INFO"
	.sectionflags	@""
	.align	4


	//----- nvinfo : EIATTR_CUDA_API_VERSION
	.align		4
        /*0000*/ 	.byte	0x04, 0x37
        /*0002*/ 	.short	(.L_8 - .L_7)
.L_7:
        /*0004*/ 	.word	0x00000082


	//----- nvinfo : EIATTR_KPARAM_INFO
	.align		4
.L_8:
        /*0008*/ 	.byte	0x04, 0x17
        /*000a*/ 	.short	(.L_10 - .L_9)
.L_9:
        /*000c*/ 	.word	0x00000000
        /*0010*/ 	.short	0x0003
        /*0012*/ 	.short	0x0018
        /*0014*/ 	.byte	0x00, 0xf5, 0x21, 0x00


	//----- nvinfo : EIATTR_KPARAM_INFO
	.align		4
.L_10:
        /*0018*/ 	.byte	0x04, 0x17
        /*001a*/ 	.short	(.L_12 - .L_11)
.L_11:
        /*001c*/ 	.word	0x00000000
        /*0020*/ 	.short	0x0002
        /*0022*/ 	.short	0x0010
        /*0024*/ 	.byte	0x00, 0xf5, 0x21, 0x00


	//----- nvinfo : EIATTR_KPARAM_INFO
	.align		4
.L_12:
        /*0028*/ 	.byte	0x04, 0x17
        /*002a*/ 	.short	(.L_14 - .L_13)
.L_13:
        /*002c*/ 	.word	0x00000000
        /*0030*/ 	.short	0x0001
        /*0032*/ 	.short	0x0008
        /*0034*/ 	.byte	0x00, 0xf5, 0x21, 0x00


	//----- nvinfo : EIATTR_KPARAM_INFO
	.align		4
.L_14:
        /*0038*/ 	.byte	0x04, 0x17
        /*003a*/ 	.short	(.L_16 - .L_15)
.L_15:
        /*003c*/ 	.word	0x00000000
        /*0040*/ 	.short	0x0000
        /*0042*/ 	.short	0x0000
        /*0044*/ 	.byte	0x00, 0xf5, 0x21, 0x00


	//----- nvinfo : EIATTR_SPARSE_MMA_MASK
	.align		4
.L_16:
        /*0048*/ 	.byte	0x03, 0x50
        /*004a*/ 	.short	0x0000


	//----- nvinfo : EIATTR_MAXREG_COUNT
	.align		4
        /*004c*/ 	.byte	0x03, 0x1b
        /*004e*/ 	.short	0x00ff


	//----- nvinfo : EIATTR_EXTERNS
	.align		4
        /*0050*/ 	.byte	0x04, 0x0f
        /*0052*/ 	.short	(.L_18 - .L_17)


	//   ....[0]....
	.align		4
.L_17:
        /*0054*/ 	.word	index@(malloc)


	//   ....[1]....
	.align		4
        /*0058*/ 	.word	index@(vprintf)


	//----- nvinfo : EIATTR_MERCURY_ISA_VERSION
	.align		4
.L_18:
        /*005c*/ 	.byte	0x03, 0x5f
        /*005e*/ 	.short	0x0101


	//----- nvinfo : EIATTR_VRC_CTA_INIT_COUNT
	.align		4
        /*0060*/ 	.byte	0x02, 0x4a
	.zero		1
	.zero		1


	//----- nvinfo : EIATTR_SYSCALL_OFFSETS
	.align		4
        /*0064*/ 	.byte	0x04, 0x46
        /*0066*/ 	.short	(.L_20 - .L_19)


	//   ....[0]....
.L_19:
        /*0068*/ 	.word	0x00000290


	//   ....[1]....
        /*006c*/ 	.word	0x000012c0


	//----- nvinfo : EIATTR_EXIT_INSTR_OFFSETS
	.align		4
.L_20:
        /*0070*/ 	.byte	0x04, 0x1c
        /*0072*/ 	.short	(.L_22 - .L_21)


	//   ....[0]....
.L_21:
        /*0074*/ 	.word	0x00000080


	//   ....[1]....
        /*0078*/ 	.word	0x00000f40


	//   ....[2]....
        /*007c*/ 	.word	0x00000f80


	//   ....[3]....
        /*0080*/ 	.word	0x00000fc0


	//   ....[4]....
        /*0084*/ 	.word	0x00001000


	//   ....[5]....
        /*0088*/ 	.word	0x00001040


	//   ....[6]....
        /*008c*/ 	.word	0x00001080


	//   ....[7]....
        /*0090*/ 	.word	0x000010c0


	//   ....[8]....
        /*0094*/ 	.word	0x00001100


	//   ....[9]....
        /*0098*/ 	.word	0x00001140


	//   ....[10]....
        /*009c*/ 	.word	0x00001180


	//   ....[11]....
        /*00a0*/ 	.word	0x000011b0


	//   ....[12]....
        /*00a4*/ 	.word	0x00001390


	//----- nvinfo : EIATTR_CRS_STACK_SIZE
	.align		4
.L_22:
        /*00a8*/ 	.byte	0x04, 0x1e
        /*00aa*/ 	.short	(.L_24 - .L_23)
.L_23:
        /*00ac*/ 	.word	0x00000000


	//----- nvinfo : EIATTR_CBANK_PARAM_SIZE
	.align		4
.L_24:
        /*00b0*/ 	.byte	0x03, 0x19
        /*00b2*/ 	.short	0x0020


	//----- nvinfo : EIATTR_PARAM_CBANK
	.align		4
        /*00b4*/ 	.byte	0x04, 0x0a
        /*00b6*/ 	.short	(.L_26 - .L_25)
	.align		4
.L_25:
        /*00b8*/ 	.word	index@(.nv.constant0._Z15decryptPasswordPcS_S_S_)
        /*00bc*/ 	.short	0x0380
        /*00be*/ 	.short	0x0020


	//----- nvinfo : EIATTR_SW_WAR
	.align		4
.L_26:
        /*00c0*/ 	.byte	0x04, 0x36
        /*00c2*/ 	.short	(.L_28 - .L_27)
.L_27:
        /*00c4*/ 	.word	0x00000008
.L_28:


//--------------------- .nv.callgraph             --------------------------
	.section	.nv.callgraph,"",@"SHT_CUDA_CALLGRAPH"
	.align	4
	.sectionentsize	8
	.align		4
        /*0000*/ 	.word	0x00000000
	.align		4
        /*0004*/ 	.word	0xffffffff
	.align		4
        /*0008*/ 	.word	index@(_Z15decryptPasswordPcS_S_S_)
	.align		4
        /*000c*/ 	.word	index@(vprintf)
	.align		4
        /*0010*/ 	.word	index@(_Z15decryptPasswordPcS_S_S_)
	.align		4
        /*0014*/ 	.word	index@(malloc)
	.align		4
        /*0018*/ 	.word	0x00000000
	.align		4
        /*001c*/ 	.word	0xfffffffe
	.align		4
        /*0020*/ 	.word	0x00000000
	.align		4
        /*0024*/ 	.word	0xfffffffd
	.align		4
        /*0028*/ 	.word	0x00000000
	.align		4
        /*002c*/ 	.word	0xfffffffc


//--------------------- .nv.constant4             --------------------------
	.section	.nv.constant4,"a",@progbits
	.align	8
	.align		8
.nv.constant4:
        /*0000*/ 	.dword	malloc
	.align		8
        /*0008*/ 	.dword	vprintf
	.align		8
        /*0010*/ 	.dword	$str


//--------------------- .text._Z15decryptPasswordPcS_S_S_ --------------------------
	.section	.text._Z15decryptPasswordPcS_S_S_,"ax",@progbits
	.align	128
        .global         _Z15decryptPasswordPcS_S_S_
        .type           _Z15decryptPasswordPcS_S_S_,@function
        .size           _Z15decryptPasswordPcS_S_S_,(.L_x_26 - _Z15decryptPasswordPcS_S_S_)
        .other          _Z15decryptPasswordPcS_S_S_,@"STO_CUDA_ENTRY STV_DEFAULT"
_Z15decryptPasswordPcS_S_S_:
.text._Z15decryptPasswordPcS_S_S_:
[----:B------:R-:W0:Y:S08]  /*0000*/  LDC R1, c[0x0][0x37c] ;  /* 0x0000df00ff017b82 */ /* 0x000e300000000800 */
[----:B------:R-:W1:Y:S01]  /*0010*/  LDC.64 R2, c[0x0][0x398] ;  /* 0x0000e600ff027b82 */ /* 0x000e620000000a00 */
[----:B------:R-:W1:Y:S01]  /*0020*/  LDCU.64 UR36, c[0x0][0x358] ;  /* 0x00006b00ff2477ac */ /* 0x000e620008000a00 */
[----:B0-----:R-:W-:Y:S01]  /*0030*/  VIADD R1, R1, 0xffffffd0 ;  /* 0xffffffd001017836 */ /* 0x001fe20000000000 */
[----:B-1----:R-:W2:Y:S01]  /*0040*/  LDG.E.U8 R2, desc[UR36][R2.64] ;  /* 0x0000002402027981 */ /* 0x002ea2000c1e1100 */
[----:B------:R-:W0:Y:S03]  /*0050*/  LDCU UR4, c[0x0][0x2f8] ;  /* 0x00005f00ff0477ac */ /* 0x000e260008000800 */
[----:B0-----:R-:W-:-:S02]  /*0060*/  IADD3 R17, P0, PT, R1, UR4, RZ ;  /* 0x0000000401117c10 */ /* 0x001fc4000ff1e0ff */
[----:B--2---:R-:W-:-:S13]  /*0070*/  ISETP.NE.AND P1, PT, R2, RZ, PT ;  /* 0x000000ff0200720c */ /* 0x004fda0003f25270 */
[----:B------:R-:W-:Y:S05]  /*0080*/  @P1 EXIT ;  /* 0x000000000000194d */ /* 0x000fea0003800000 */
[----:B------:R-:W0:Y:S01]  /*0090*/  S2R R22, SR_TID.X ;  /* 0x0000000000167919 */ /* 0x000e220000002100 */
[----:B------:R-:W1:Y:S01]  /*00a0*/  S2UR UR38, SR_CTAID.X ;  /* 0x00000000002679c3 */ /* 0x000e620000002500 */
[----:B------:R-:W1:Y:S01]  /*00b0*/  LDCU.128 UR8, c[0x0][0x380] ;  /* 0x00007000ff0877ac */ /* 0x000e620008000c00 */
[----:B------:R-:W2:Y:S06]  /*00c0*/  S2R R12, SR_TID.Y ;  /* 0x00000000000c7919 */ /* 0x000eac0000002200 */
[----:B------:R-:W3:Y:S01]  /*00d0*/  S2UR UR4, SR_CTAID.Y ;  /* 0x00000000000479c3 */ /* 0x000ee20000002600 */
[----:B-1----:R-:W-:-:S04]  /*00e0*/  UIADD3 UR6, UP0, UPT, UR38, UR8, URZ ;  /* 0x0000000826067290 */ /* 0x002fc8000ff1e0ff */
[----:B------:R-:W-:Y:S01]  /*00f0*/  UIADD3.X UR7, UPT, UPT, URZ, UR9, URZ, UP0, !UPT ;  /* 0x00000009ff077290 */ /* 0x000fe200087fe4ff */
[----:B0-----:R-:W-:Y:S01]  /*0100*/  IADD3 R4, P1, PT, R22, UR10, RZ ;  /* 0x0000000a16047c10 */ /* 0x001fe2000ff3e0ff */
[----:B---3--:R-:W-:Y:S01]  /*0110*/  UIADD3 UR4, UP1, UPT, UR4, UR8, URZ ;  /* 0x0000000804047290 */ /* 0x008fe2000ff3e0ff */
[----:B--2---:R-:W-:-:S03]  /*0120*/  IADD3 R12, P2, PT, R12, UR10, RZ ;  /* 0x0000000a0c0c7c10 */ /* 0x004fc6000ff5e0ff */
[----:B------:R-:W-:Y:S01]  /*0130*/  UIADD3.X UR5, UPT, UPT, URZ, UR9, URZ, UP1, !UPT ;  /* 0x00000009ff057290 */ /* 0x000fe20008ffe4ff */
[----:B------:R-:W-:Y:S02]  /*0140*/  IMAD.X R5, RZ, RZ, UR11, P1 ;  /* 0x0000000bff057e24 */ /* 0x000fe400088e06ff */
[----:B------:R-:W-:Y:S02]  /*0150*/  IMAD.U32 R8, RZ, RZ, UR6 ;  /* 0x00000006ff087e24 */ /* 0x000fe4000f8e00ff */
[----:B------:R-:W-:Y:S01]  /*0160*/  IMAD.X R13, RZ, RZ, UR11, P2 ;  /* 0x0000000bff0d7e24 */ /* 0x000fe200090e06ff */
[----:B------:R0:W2:Y:S01]  /*0170*/  LDG.E.U8 R23, desc[UR36][R4.64] ;  /* 0x0000002404177981 */ /* 0x0000a2000c1e1100 */
[----:B------:R-:W-:Y:S02]  /*0180*/  IMAD.U32 R9, RZ, RZ, UR7 ;  /* 0x00000007ff097e24 */ /* 0x000fe4000f8e00ff */
[----:B------:R-:W-:Y:S01]  /*0190*/  IMAD.U32 R10, RZ, RZ, UR4 ;  /* 0x00000004ff0a7e24 */ /* 0x000fe2000f8e00ff */
[----:B------:R-:W2:Y:S01]  /*01a0*/  LDG.E.U8 R18, desc[UR36][R12.64] ;  /* 0x000000240c127981 */ /* 0x000ea2000c1e1100 */
[----:B------:R-:W-:-:S03]  /*01b0*/  IMAD.U32 R11, RZ, RZ, UR5 ;  /* 0x00000005ff0b7e24 */ /* 0x000fc6000f8e00ff */
[----:B------:R-:W3:Y:S04]  /*01c0*/  LDG.E.U8 R19, desc[UR36][R8.64] ;  /* 0x0000002408137981 */ /* 0x000ee8000c1e1100 */
[----:B------:R-:W3:Y:S01]  /*01d0*/  LDG.E.U8 R16, desc[UR36][R10.64] ;  /* 0x000000240a107981 */ /* 0x000ee2000c1e1100 */
[----:B------:R-:W-:Y:S01]  /*01e0*/  MOV R3, 0x0 ;  /* 0x0000000000037802 */ /* 0x000fe20000000f00 */
[----:B------:R-:W1:Y:S01]  /*01f0*/  LDCU UR4, c[0x0][0x2fc] ;  /* 0x00005f80ff0477ac */ /* 0x000e620008000800 */
[----:B0-----:R-:W-:Y:S02]  /*0200*/  IMAD.MOV.U32 R4, RZ, RZ, 0xb ;  /* 0x0000000bff047424 */ /* 0x001fe400078e00ff */
[----:B------:R-:W-:Y:S02]  /*0210*/  IMAD.MOV.U32 R5, RZ, RZ, RZ ;  /* 0x000000ffff057224 */ /* 0x000fe400078e00ff */
[----:B-1----:R-:W-:Y:S01]  /*0220*/  IMAD.X R2, RZ, RZ, UR4, P0 ;  /* 0x00000004ff027e24 */ /* 0x002fe200080e06ff */
[----:B--2---:R-:W-:-:S02]  /*0230*/  PRMT R0, R23, 0x3340, R18 ;  /* 0x0000334017007816 */ /* 0x004fc40000000012 */
[----:B---3--:R-:W-:-:S04]  /*0240*/  PRMT R7, R19, 0x3340, R16 ;  /* 0x0000334013077816 */ /* 0x008fc80000000010 */
[----:B------:R-:W-:Y:S02]  /*0250*/  PRMT R0, R7, 0x5410, R0 ;  /* 0x0000541007007816 */ /* 0x000fe40000000000 */
[----:B------:R0:W1:Y:S03]  /*0260*/  LDC.64 R6, c[0x4][R3] ;  /* 0x0100000003067b82 */ /* 0x0000660000000a00 */
[----:B------:R0:W-:Y:S02]  /*0270*/  STL [R1], R0 ;  /* 0x0000000001007387 */ /* 0x0001e40000100800 */
[----:B------:R-:W-:-:S07]  /*0280*/  LEPC R20, `(.L_x_0) ;  /* 0x000000001014794e */ /* 0x000fce0000000000 */
[----:B01----:R-:W-:Y:S05]  /*0290*/  CALL.ABS.NOINC R6 ;  /* 0x0000000006007343 */ /* 0x003fea0003c00000 */
.L_x_0:
[C---:B------:R-:W-:Y:S02]  /*02a0*/  VIADD R7, R19.reuse, 0x2 ;  /* 0x0000000213077836 */ /* 0x040fe40000000000 */
[C---:B------:R-:W-:Y:S02]  /*02b0*/  VIADD R13, R19.reuse, 0x1 ;  /* 0x00000001130d7836 */ /* 0x040fe40000000000 */
[----:B------:R-:W-:Y:S01]  /*02c0*/  VIADD R9, R19, 0xfffffffe ;  /* 0xfffffffe13097836 */ /* 0x000fe20000000000 */
[C---:B------:R-:W-:Y:S01]  /*02d0*/  PRMT R0, R7.reuse, 0x8880, RZ ;  /* 0x0000888007007816 */ /* 0x040fe200000000ff */
[----:B------:R-:W-:Y:S01]  /*02e0*/  IMAD.MOV.U32 R10, RZ, RZ, R4 ;  /* 0x000000ffff0a7224 */ /* 0x000fe200078e0004 */
[----:B------:R-:W-:Y:S01]  /*02f0*/  PRMT R6, R7, 0x8880, RZ ;  /* 0x0000888007067816 */ /* 0x000fe200000000ff */
[----:B------:R-:W-:Y:S01]  /*0300*/  IMAD.MOV.U32 R11, RZ, RZ, R5 ;  /* 0x000000ffff0b7224 */ /* 0x000fe200078e0005 */
[----:B------:R-:W-:Y:S01]  /*0310*/  ISETP.GE.AND P0, PT, R0, 0x7b, PT ;  /* 0x0000007b0000780c */ /* 0x000fe20003f06270 */
[C---:B------:R-:W-:Y:S01]  /*0320*/  VIADD R25, R16.reuse, 0xffffffff ;  /* 0xffffffff10197836 */ /* 0x040fe20000000000 */
[----:B------:R-:W-:Y:S01]  /*0330*/  PRMT R5, R13, 0x8880, RZ ;  /* 0x000088800d057816 */ /* 0x000fe200000000ff */
[----:B------:R-:W-:Y:S01]  /*0340*/  VIADD R27, R23, 0x2 ;  /* 0x00000002171b7836 */ /* 0x000fe20000000000 */
[----:B------:R0:W-:Y:S01]  /*0350*/  ST.E.U8 desc[UR36][R10.64+0x1], R9 ;  /* 0x000001090a007985 */ /* 0x0001e2000c101124 */
[----:B------:R-:W-:Y:S01]  /*0360*/  PRMT R0, R9, 0x8880, RZ ;  /* 0x0000888009007816 */ /* 0x000fe200000000ff */
[----:B------:R-:W-:Y:S01]  /*0370*/  VIADD R29, R23, 0xfffffffe ;  /* 0xfffffffe171d7836 */ /* 0x000fe20000000000 */
[----:B------:R-:W-:Y:S01]  /*0380*/  PRMT R24, R25, 0x8880, RZ ;  /* 0x0000888019187816 */ /* 0x000fe200000000ff */
[----:B------:R1:W-:Y:S01]  /*0390*/  ST.E.U8 desc[UR36][R10.64], R7 ;  /* 0x000000070a007985 */ /* 0x0003e2000c101124 */
[----:B------:R-:W-:Y:S01]  /*03a0*/  VIADD R15, R16, 0x3 ;  /* 0x00000003100f7836 */ /* 0x000fe20000000000 */
[----:B------:R-:W-:Y:S01]  /*03b0*/  PRMT R0, R0, 0x7710, RZ ;  /* 0x0000771000007816 */ /* 0x000fe200000000ff */
[----:B------:R-:W-:Y:S01]  /*03c0*/  VIADD R21, R16, 0xfffffffd ;  /* 0xfffffffd10157836 */ /* 0x000fe20000000000 */
[----:B------:R-:W-:Y:S01]  /*03d0*/  ST.E.U8 desc[UR36][R10.64+0xa], RZ ;  /* 0x00000aff0a007985 */ /* 0x000fe2000c101124 */
[C---:B------:R-:W-:Y:S01]  /*03e0*/  VIADD R20, R18.reuse, 0x4 ;  /* 0x0000000412147836 */ /* 0x040fe20000000000 */
[----:B------:R-:W-:Y:S01]  /*03f0*/  PRMT R12, R15, 0x8880, RZ ;  /* 0x000088800f0c7816 */ /* 0x000fe200000000ff */
[----:B------:R-:W-:Y:S01]  /*0400*/  VIADD R3, R18, 0xfffffffc ;  /* 0xfffffffc12037836 */ /* 0x000fe20000000000 */
[----:B0-----:R-:W-:Y:S01]  /*0410*/  PRMT R9, R5, 0x7710, RZ ;  /* 0x0000771005097816 */ /* 0x001fe200000000ff */
[----:B------:R-:W-:Y:S01]  /*0420*/  @P0 VIADD R5, R19, 0xffffffe9 ;  /* 0xffffffe913050836 */ /* 0x000fe20000000000 */
[----:B------:R-:W-:Y:S01]  /*0430*/  ST.E.U8 desc[UR36][R10.64+0x5], R25 ;  /* 0x000005190a007985 */ /* 0x000fe2000c101124 */
[----:B------:R-:W-:-:S02]  /*0440*/  PRMT R14, R21, 0x8880, RZ ;  /* 0x00008880150e7816 */ /* 0x000fc400000000ff */
[----:B------:R-:W-:Y:S01]  /*0450*/  PRMT R4, R29, 0x8880, RZ ;  /* 0x000088801d047816 */ /* 0x000fe200000000ff */
[----:B------:R-:W-:Y:S01]  /*0460*/  ST.E.U8 desc[UR36][R10.64+0x6], R27 ;  /* 0x0000061b0a007985 */ /* 0x000fe2000c101124 */
[----:B------:R-:W-:Y:S02]  /*0470*/  PRMT R6, R6, 0x7710, RZ ;  /* 0x0000771006067816 */ /* 0x000fe400000000ff */
[----:B------:R-:W-:Y:S01]  /*0480*/  PRMT R26, R27, 0x8880, RZ ;  /* 0x000088801b1a7816 */ /* 0x000fe200000000ff */
[----:B------:R-:W-:Y:S01]  /*0490*/  ST.E.U8 desc[UR36][R10.64+0x7], R29 ;  /* 0x0000071d0a007985 */ /* 0x000fe2000c101124 */
[----:B------:R-:W-:Y:S02]  /*04a0*/  PRMT R12, R12, 0x7710, RZ ;  /* 0x000077100c0c7816 */ /* 0x000fe400000000ff */
[----:B-1----:R-:W-:Y:S01]  /*04b0*/  PRMT R7, R20, 0x8880, RZ ;  /* 0x0000888014077816 */ /* 0x002fe200000000ff */
[----:B------:R-:W-:Y:S01]  /*04c0*/  @P0 ST.E.U8 desc[UR36][R10.64], R5 ;  /* 0x000000050a000985 */ /* 0x000fe2000c101124 */
[----:B------:R-:W-:-:S02]  /*04d0*/  PRMT R8, R3, 0x8880, RZ ;  /* 0x0000888003087816 */ /* 0x000fc400000000ff */
[----:B------:R-:W-:Y:S01]  /*04e0*/  PRMT R7, R7, 0x7710, RZ ;  /* 0x0000771007077816 */ /* 0x000fe200000000ff */
[----:B------:R0:W-:Y:S01]  /*04f0*/  ST.E.U8 desc[UR36][R10.64+0x4], R21 ;  /* 0x000004150a007985 */ /* 0x0001e2000c101124 */
[----:B------:R-:W-:-:S03]  /*0500*/  PRMT R8, R8, 0x7710, RZ ;  /* 0x0000771008087816 */ /* 0x000fc600000000ff */
[----:B------:R1:W-:Y:S04]  /*0510*/  ST.E.U8 desc[UR36][R10.64+0x2], R13 ;  /* 0x0000020d0a007985 */ /* 0x0003e8000c101124 */
[----:B------:R2:W-:Y:S01]  /*0520*/  ST.E.U8 desc[UR36][R10.64+0x8], R20 ;  /* 0x000008140a007985 */ /* 0x0005e2000c101124 */
[----:B0-----:R-:W-:-:S03]  /*0530*/  PRMT R21, R0, 0x9910, RZ ;  /* 0x0000991000157816 */ /* 0x001fc600000000ff */
[----:B------:R0:W-:Y:S01]  /*0540*/  ST.E.U8 desc[UR36][R10.64+0x9], R3 ;  /* 0x000009030a007985 */ /* 0x0001e2000c101124 */
[----:B-1----:R-:W-:-:S03]  /*0550*/  PRMT R13, R14, 0x7710, RZ ;  /* 0x000077100e0d7816 */ /* 0x002fc600000000ff */
[----:B------:R1:W-:Y:S01]  /*0560*/  ST.E.U8 desc[UR36][R10.64+0x3], R15 ;  /* 0x0000030f0a007985 */ /* 0x0003e2000c101124 */
[----:B------:R-:W-:Y:S02]  /*0570*/  PRMT R14, R24, 0x7710, RZ ;  /* 0x00007710180e7816 */ /* 0x000fe400000000ff */
[----:B--2---:R-:W-:Y:S01]  /*0580*/  PRMT R20, R4, 0x7710, RZ ;  /* 0x0000771004147816 */ /* 0x004fe200000000ff */
[----:B------:R-:W-:Y:S01]  /*0590*/  IMAD.MOV.U32 R4, RZ, RZ, R21 ;  /* 0x000000ffff047224 */ /* 0x000fe200078e0015 */
[----:B0-----:R-:W-:Y:S02]  /*05a0*/  PRMT R3, R6, 0x7610, R3 ;  /* 0x0000761006037816 */ /* 0x001fe40000000003 */
[----:B------:R-:W-:Y:S02]  /*05b0*/  PRMT R6, R9, 0x7610, R6 ;  /* 0x0000761009067816 */ /* 0x000fe40000000006 */
[----:B-1----:R-:W-:Y:S02]  /*05c0*/  PRMT R15, R26, 0x7710, RZ ;  /* 0x000077101a0f7816 */ /* 0x002fe400000000ff */
[----:B------:R-:W-:-:S02]  /*05d0*/  PRMT R9, R12, 0x7610, R9 ;  /* 0x000076100c097816 */ /* 0x000fc40000000009 */
[----:B------:R-:W-:Y:S02]  /*05e0*/  PRMT R12, R13, 0x7610, R12 ;  /* 0x000076100d0c7816 */ /* 0x000fe4000000000c */
[----:B------:R-:W-:Y:S02]  /*05f0*/  PRMT R13, R14, 0x7610, R13 ;  /* 0x000076100e0d7816 */ /* 0x000fe4000000000d */
[----:B------:R-:W-:Y:S02]  /*0600*/  PRMT R14, R15, 0x7610, R14 ;  /* 0x000076100f0e7816 */ /* 0x000fe4000000000e */
[----:B------:R-:W-:Y:S02]  /*0610*/  ISETP.GT.AND P1, PT, R4, 0x7a, PT ;  /* 0x0000007a0400780c */ /* 0x000fe40003f24270 */
[----:B------:R-:W-:Y:S02]  /*0620*/  PRMT R15, R20, 0x7610, R15 ;  /* 0x00007610140f7816 */ /* 0x000fe4000000000f */
[----:B------:R-:W-:Y:S01]  /*0630*/  @P0 PRMT R3, R5, 0x7610, R3 ;  /* 0x0000761005030816 */ /* 0x000fe20000000003 */
[----:B------:R-:W-:Y:S08]  /*0640*/  @P0 BRA `(.L_x_1) ;  /* 0x00000000001c0947 */ /* 0x000ff00003800000 */
[----:B------:R-:W-:-:S04]  /*0650*/  PRMT R5, R3, 0x9910, RZ ;  /* 0x0000991003057816 */ /* 0x000fc800000000ff */
[----:B------:R-:W-:-:S13]  /*0660*/  ISETP.GT.AND P0, PT, R5, 0x60, PT ;  /* 0x000000600500780c */ /* 0x000fda0003f04270 */
[----:B------:R-:W-:-:S05]  /*0670*/  @!P0 IMAD.MOV R5, RZ, RZ, -R19 ;  /* 0x000000ffff058224 */ /* 0x000fca00078e0a13 */
[----:B------:R-:W-:-:S05]  /*0680*/  @!P0 PRMT R5, R5, 0x7710, RZ ;  /* 0x0000771005058816 */ /* 0x000fca00000000ff */
[----:B------:R-:W-:-:S05]  /*0690*/  @!P0 VIADD R5, R5, 0xffffffc0 ;  /* 0xffffffc005058836 */ /* 0x000fca0000000000 */
[----:B------:R0:W-:Y:S01]  /*06a0*/  @!P0 ST.E.U8 desc[UR36][R10.64], R5 ;  /* 0x000000050a008985 */ /* 0x0001e2000c101124 */
[----:B------:R-:W-:-:S07]  /*06b0*/  @!P0 PRMT R3, R5, 0x7610, R3 ;  /* 0x0000761005038816 */ /* 0x000fce0000000003 */
.L_x_1:
[----:B------:R-:W-:Y:S05]  /*06c0*/  @P1 BRA `(.L_x_2) ;  /* 0x0000000000201947 */ /* 0x000fea0003800000 */
[----:B------:R-:W-:-:S13]  /*06d0*/  ISETP.GT.AND P0, PT, R4, 0x60, PT ;  /* 0x000000600400780c */ /* 0x000fda0003f04270 */
[----:B------:R-:W-:Y:S05]  /*06e0*/  @P0 BRA `(.L_x_3) ;  /* 0x0000000000240947 */ /* 0x000fea0003800000 */
[----:B0-----:R-:W-:-:S05]  /*06f0*/  IMAD.MOV R5, RZ, RZ, -R19 ;  /* 0x000000ffff057224 */ /* 0x001fca00078e0a13 */
[----:B------:R-:W-:-:S05]  /*0700*/  PRMT R5, R5, 0x7710, RZ ;  /* 0x0000771005057816 */ /* 0x000fca00000000ff */
[----:B------:R-:W-:-:S05]  /*0710*/  VIADD R5, R5, 0xffffffc4 ;  /* 0xffffffc405057836 */ /* 0x000fca0000000000 */
[----:B------:R1:W-:Y:S01]  /*0720*/  ST.E.U8 desc[UR36][R10.64+0x1], R5 ;  /* 0x000001050a007985 */ /* 0x0003e2000c101124 */
[----:B------:R-:W-:Y:S01]  /*0730*/  PRMT R0, R5, 0x7610, R0 ;  /* 0x0000761005007816 */ /* 0x000fe20000000000 */
[----:B------:R-:W-:Y:S06]  /*0740*/  BRA `(.L_x_3) ;  /* 0x00000000000c7947 */ /* 0x000fec0003800000 */
.L_x_2:
[----:B0-----:R-:W-:-:S05]  /*0750*/  VIADD R5, R19, 0xffffffe5 ;  /* 0xffffffe513057836 */ /* 0x001fca0000000000 */
[----:B------:R0:W-:Y:S01]  /*0760*/  ST.E.U8 desc[UR36][R10.64+0x1], R5 ;  /* 0x000001050a007985 */ /* 0x0001e2000c101124 */
[----:B------:R-:W-:-:S07]  /*0770*/  PRMT R0, R5, 0x7610, R0 ;  /* 0x0000761005007816 */ /* 0x000fce0000000000 */
.L_x_3:
[----:B------:R-:W-:-:S04]  /*0780*/  PRMT R4, R6, 0x9910, RZ ;  /* 0x0000991006047816 */ /* 0x000fc800000000ff */
[----:B------:R-:W-:-:S13]  /*0790*/  ISETP.GT.AND P0, PT, R4, 0x7a, PT ;  /* 0x0000007a0400780c */ /* 0x000fda0003f04270 */
[----:B------:R-:W-:Y:S05]  /*07a0*/  @P0 BRA `(.L_x_4) ;  /* 0x0000000000200947 */ /* 0x000fea0003800000 */
[----:B------:R-:W-:-:S13]  /*07b0*/  ISETP.GT.AND P0, PT, R4, 0x60, PT ;  /* 0x000000600400780c */ /* 0x000fda0003f04270 */
[----:B------:R-:W-:Y:S05]  /*07c0*/  @P0 BRA `(.L_x_5) ;  /* 0x0000000000240947 */ /* 0x000fea0003800000 */
[----:B01----:R-:W-:-:S05]  /*07d0*/  IMAD.MOV R5, RZ, RZ, -R19 ;  /* 0x000000ffff057224 */ /* 0x003fca00078e0a13 */
[----:B------:R-:W-:-:S05]  /*07e0*/  PRMT R5, R5, 0x7710, RZ ;  /* 0x0000771005057816 */ /* 0x000fca00000000ff */
[----:B------:R-:W-:-:S05]  /*07f0*/  VIADD R5, R5, 0xffffffc1 ;  /* 0xffffffc105057836 */ /* 0x000fca0000000000 */
[----:B------:R2:W-:Y:S01]  /*0800*/  ST.E.U8 desc[UR36][R10.64+0x2], R5 ;  /* 0x000002050a007985 */ /* 0x0005e2000c101124 */
[----:B------:R-:W-:Y:S01]  /*0810*/  PRMT R6, R5, 0x7610, R6 ;  /* 0x0000761005067816 */ /* 0x000fe20000000006 */
[----:B------:R-:W-:Y:S06]  /*0820*/  BRA `(.L_x_5) ;  /* 0x00000000000c7947 */ /* 0x000fec0003800000 */
.L_x_4:
[----:B------:R-:W-:-:S05]  /*0830*/  VIADD R19, R19, 0xffffffe8 ;  /* 0xffffffe813137836 */ /* 0x000fca0000000000 */
[----:B------:R3:W-:Y:S01]  /*0840*/  ST.E.U8 desc[UR36][R10.64+0x2], R19 ;  /* 0x000002130a007985 */ /* 0x0007e2000c101124 */
[----:B------:R-:W-:-:S07]  /*0850*/  PRMT R6, R19, 0x7610, R6 ;  /* 0x0000761013067816 */ /* 0x000fce0000000006 */
.L_x_5:
[----:B------:R-:W-:-:S04]  /*0860*/  PRMT R4, R9, 0x9910, RZ ;  /* 0x0000991009047816 */ /* 0x000fc800000000ff */
[----:B------:R-:W-:-:S13]  /*0870*/  ISETP.GT.AND P0, PT, R4, 0x7a, PT ;  /* 0x0000007a0400780c */ /* 0x000fda0003f04270 */
[----:B------:R-:W-:Y:S05]  /*0880*/  @P0 BRA `(.L_x_6) ;  /* 0x0000000000200947 */ /* 0x000fea0003800000 */
[----:B------:R-:W-:-:S13]  /*0890*/  ISETP.GT.AND P0, PT, R4, 0x60, PT ;  /* 0x000000600400780c */ /* 0x000fda0003f04270 */
[----:B------:R-:W-:Y:S05]  /*08a0*/  @P0 BRA `(.L_x_7) ;  /* 0x0000000000240947 */ /* 0x000fea0003800000 */
[----:B012---:R-:W-:-:S05]  /*08b0*/  IMAD.MOV R5, RZ, RZ, -R16 ;  /* 0x000000ffff057224 */ /* 0x007fca00078e0a10 */
[----:B------:R-:W-:-:S05]  /*08c0*/  PRMT R5, R5, 0x7710, RZ ;  /* 0x0000771005057816 */ /* 0x000fca00000000ff */
[----:B------:R-:W-:-:S05]  /*08d0*/  VIADD R5, R5, 0xffffffbf ;  /* 0xffffffbf05057836 */ /* 0x000fca0000000000 */
[----:B------:R4:W-:Y:S01]  /*08e0*/  ST.E.U8 desc[UR36][R10.64+0x3], R5 ;  /* 0x000003050a007985 */ /* 0x0009e2000c101124 */
[----:B------:R-:W-:Y:S01]  /*08f0*/  PRMT R9, R5, 0x7610, R9 ;  /* 0x0000761005097816 */ /* 0x000fe20000000009 */
[----:B------:R-:W-:Y:S06]  /*0900*/  BRA `(.L_x_7) ;  /* 0x00000000000c7947 */ /* 0x000fec0003800000 */
.L_x_6:
[----:B012---:R-:W-:-:S05]  /*0910*/  VIADD R5, R16, 0xffffffea ;  /* 0xffffffea10057836 */ /* 0x007fca0000000000 */
[----:B------:R0:W-:Y:S01]  /*0920*/  ST.E.U8 desc[UR36][R10.64+0x3], R5 ;  /* 0x000003050a007985 */ /* 0x0001e2000c101124 */
[----:B------:R-:W-:-:S07]  /*0930*/  PRMT R9, R5, 0x7610, R9 ;  /* 0x0000761005097816 */ /* 0x000fce0000000009 */
.L_x_7:
[----:B------:R-:W-:-:S04]  /*0940*/  PRMT R4, R12, 0x9910, RZ ;  /* 0x000099100c047816 */ /* 0x000fc800000000ff */
[----:B------:R-:W-:-:S13]  /*0950*/  ISETP.GT.AND P0, PT, R4, 0x7a, PT ;  /* 0x0000007a0400780c */ /* 0x000fda0003f04270 */
[----:B------:R-:W-:Y:S05]  /*0960*/  @P0 BRA `(.L_x_8) ;  /* 0x0000000000200947 */ /* 0x000fea0003800000 */
[----:B------:R-:W-:-:S13]  /*0970*/  ISETP.GT.AND P0, PT, R4, 0x60, PT ;  /* 0x000000600400780c */ /* 0x000fda0003f04270 */
[----:B------:R-:W-:Y:S05]  /*0980*/  @P0 BRA `(.L_x_9) ;  /* 0x0000000000240947 */ /* 0x000fea0003800000 */
[----:B012-4-:R-:W-:-:S05]  /*0990*/  IMAD.MOV R5, RZ, RZ, -R16 ;  /* 0x000000ffff057224 */ /* 0x017fca00078e0a10 */
[----:B------:R-:W-:-:S05]  /*09a0*/  PRMT R5, R5, 0x7710, RZ ;  /* 0x0000771005057816 */ /* 0x000fca00000000ff */
[----:B------:R-:W-:-:S05]  /*09b0*/  VIADD R5, R5, 0xffffffc5 ;  /* 0xffffffc505057836 */ /* 0x000fca0000000000 */
[----:B------:R0:W-:Y:S01]  /*09c0*/  ST.E.U8 desc[UR36][R10.64+0x4], R5 ;  /* 0x000004050a007985 */ /* 0x0001e2000c101124 */
[----:B------:R-:W-:Y:S01]  /*09d0*/  PRMT R12, R5, 0x7610, R12 ;  /* 0x00007610050c7816 */ /* 0x000fe2000000000c */
[----:B------:R-:W-:Y:S06]  /*09e0*/  BRA `(.L_x_9) ;  /* 0x00000000000c7947 */ /* 0x000fec0003800000 */
.L_x_8:
[----:B012-4-:R-:W-:-:S05]  /*09f0*/  VIADD R5, R16, 0xffffffe4 ;  /* 0xffffffe410057836 */ /* 0x017fca0000000000 */
[----:B------:R0:W-:Y:S01]  /*0a00*/  ST.E.U8 desc[UR36][R10.64+0x4], R5 ;  /* 0x000004050a007985 */ /* 0x0001e2000c101124 */
[----:B------:R-:W-:-:S07]  /*0a10*/  PRMT R12, R5, 0x7610, R12 ;  /* 0x00007610050c7816 */ /* 0x000fce000000000c */
.L_x_9:
        /* <DEDUP_REMOVED lines=11> */
.L_x_10:
[----:B012-4-:R-:W-:-:S05]  /*0ad0*/  VIADD R5, R16, 0xffffffe6 ;  /* 0xffffffe610057836 */ /* 0x017fca0000000000 */
[----:B------:R0:W-:Y:S01]  /*0ae0*/  ST.E.U8 desc[UR36][R10.64+0x5], R5 ;  /* 0x000005050a007985 */ /* 0x0001e2000c101124 */
[----:B------:R-:W-:-:S07]  /*0af0*/  PRMT R13, R5, 0x7610, R13 ;  /* 0x00007610050d7816 */ /* 0x000fce000000000d */
.L_x_11:
[----:B------:R-:W-:Y:S01]  /*0b00*/  PRMT R4, R14, 0x9910, RZ ;  /* 0x000099100e047816 */ /* 0x000fe200000000ff */
[----:B------:R-:W-:Y:S03]  /*0b10*/  BSSY.RECONVERGENT B0, `(.L_x_12) ;  /* 0x000000e000007945 */ /* 0x000fe60003800200 */
        /* <DEDUP_REMOVED lines=10> */
.L_x_13:
[----:B012-4-:R-:W-:-:S05]  /*0bc0*/  VIADD R5, R23, 0xfffffff9 ;  /* 0xfffffff917057836 */ /* 0x017fca0000000000 */
[----:B------:R0:W-:Y:S01]  /*0bd0*/  ST.E.U8 desc[UR36][R10.64+0x6], R5 ;  /* 0x000006050a007985 */ /* 0x0001e2000c101124 */
[----:B------:R-:W-:-:S07]  /*0be0*/  PRMT R14, R5, 0x7610, R14 ;  /* 0x00007610050e7816 */ /* 0x000fce000000000e */
.L_x_14:
[----:B------:R-:W-:Y:S05]  /*0bf0*/  BSYNC.RECONVERGENT B0 ;  /* 0x0000000000007941 */ /* 0x000fea0003800200 */
.L_x_12:
        /* <DEDUP_REMOVED lines=12> */
.L_x_16:
[----:B------:R-:W-:-:S05]  /*0cc0*/  VIADD R23, R23, 0xfffffff5 ;  /* 0xfffffff517177836 */ /* 0x000fca0000000000 */
[----:B------:R0:W-:Y:S01]  /*0cd0*/  ST.E.U8 desc[UR36][R10.64+0x7], R23 ;  /* 0x000007170a007985 */ /* 0x0001e2000c101124 */
[----:B------:R-:W-:-:S07]  /*0ce0*/  PRMT R15, R23, 0x7610, R15 ;  /* 0x00007610170f7816 */ /* 0x000fce000000000f */
.L_x_17:
[----:B------:R-:W-:Y:S05]  /*0cf0*/  BSYNC.RECONVERGENT B0 ;  /* 0x0000000000007941 */ /* 0x000fea0003800200 */
.L_x_15:
        /* <DEDUP_REMOVED lines=12> */
.L_x_19:
[----:B012-4-:R-:W-:-:S05]  /*0dc0*/  VIADD R5, R18, 0xfffffffb ;  /* 0xfffffffb12057836 */ /* 0x017fca0000000000 */
[----:B------:R0:W-:Y:S01]  /*0dd0*/  ST.E.U8 desc[UR36][R10.64+0x8], R5 ;  /* 0x000008050a007985 */ /* 0x0001e2000c101124 */
[----:B------:R-:W-:-:S07]  /*0de0*/  PRMT R7, R5, 0x7610, R7 ;  /* 0x0000761005077816 */ /* 0x000fce0000000007 */
.L_x_20:
[----:B------:R-:W-:Y:S05]  /*0df0*/  BSYNC.RECONVERGENT B0 ;  /* 0x0000000000007941 */ /* 0x000fea0003800200 */
.L_x_18:
        /* <DEDUP_REMOVED lines=12> */
.L_x_22:
[----:B012-4-:R-:W-:-:S05]  /*0ec0*/  VIADD R5, R18, 0xfffffff3 ;  /* 0xfffffff312057836 */ /* 0x017fca0000000000 */
[----:B------:R0:W-:Y:S01]  /*0ed0*/  ST.E.U8 desc[UR36][R10.64+0x9], R5 ;  /* 0x000009050a007985 */ /* 0x0001e2000c101124 */
[----:B------:R-:W-:-:S07]  /*0ee0*/  PRMT R8, R5, 0x7610, R8 ;  /* 0x0000761005087816 */ /* 0x000fce0000000008 */
.L_x_23:
[----:B------:R-:W-:Y:S05]  /*0ef0*/  BSYNC.RECONVERGENT B0 ;  /* 0x0000000000007941 */ /* 0x000fea0003800200 */
.L_x_21:
[----:B012-4-:R-:W0:Y:S02]  /*0f00*/  LDC.64 R4, c[0x0][0x390] ;  /* 0x0000e400ff047b82 */ /* 0x017e240000000a00 */
[----:B0-----:R-:W2:Y:S01]  /*0f10*/  LDG.E.U8 R16, desc[UR36][R4.64] ;  /* 0x0000002404107981 */ /* 0x001ea2000c1e1100 */
[----:B------:R-:W-:-:S04]  /*0f20*/  LOP3.LUT R3, R3, 0xff, RZ, 0xc0, !PT ;  /* 0x000000ff03037812 */ /* 0x000fc800078ec0ff */
[----:B--2---:R-:W-:-:S13]  /*0f30*/  ISETP.NE.AND P0, PT, R16, R3, PT ;  /* 0x000000031000720c */ /* 0x004fda0003f05270 */
[----:B------:R-:W-:Y:S05]  /*0f40*/  @P0 EXIT ;  /* 0x000000000000094d */ /* 0x000fea0003800000 */
[----:B------:R-:W2:Y:S01]  /*0f50*/  LDG.E.U8 R3, desc[UR36][R4.64+0x1] ;  /* 0x0000012404037981 */ /* 0x000ea2000c1e1100 */
        /* <DEDUP_REMOVED lines=35> */
[----:B------:R-:W2:Y:S02]  /*1190*/  LDG.E.U8 R4, desc[UR36][R4.64+0xa] ;  /* 0x00000a2404047981 */ /* 0x000ea4000c1e1100 */
[----:B--2---:R-:W-:-:S13]  /*11a0*/  ISETP.NE.AND P0, PT, R4, RZ, PT ;  /* 0x000000ff0400720c */ /* 0x004fda0003f05270 */
[----:B------:R-:W-:Y:S05]  /*11b0*/  @P0 EXIT ;  /* 0x000000000000094d */ /* 0x000fea0003800000 */
[----:B------:R-:W0:Y:S01]  /*11c0*/  LDC R3, c[0x0][0x360] ;  /* 0x0000d800ff037b82 */ /* 0x000e220000000800 */
[----:B------:R-:W-:Y:S01]  /*11d0*/  IMAD.MOV.U32 R8, RZ, RZ, R17 ;  /* 0x000000ffff087224 */ /* 0x000fe200078e0011 */
[----:B------:R-:W-:Y:S01]  /*11e0*/  MOV R0, 0x8 ;  /* 0x0000000800007802 */ /* 0x000fe20000000f00 */
[----:B------:R-:W-:Y:S01]  /*11f0*/  IMAD.MOV.U32 R9, RZ, RZ, R2 ;  /* 0x000000ffff097224 */ /* 0x000fe200078e0002 */
[----:B------:R-:W1:Y:S01]  /*1200*/  LDCU.64 UR4, c[0x4][0x10] ;  /* 0x01000200ff0477ac */ /* 0x000e620008000a00 */
[----:B------:R-:W-:-:S03]  /*1210*/  IADD3 R6, P0, PT, R17, 0x10, RZ ;  /* 0x0000001011067810 */ /* 0x000fc60007f1e0ff */
[----:B------:R-:W2:Y:S01]  /*1220*/  LDC.64 R14, c[0x0][0x390] ;  /* 0x0000e400ff0e7b82 */ /* 0x000ea20000000a00 */
[----:B------:R4:W-:Y:S01]  /*1230*/  STL.128 [R1+0x20], R8 ;  /* 0x0000200801007387 */ /* 0x0009e20000100c00 */
[----:B------:R-:W-:-:S06]  /*1240*/  IMAD.X R7, RZ, RZ, R2, P0 ;  /* 0x000000ffff077224 */ /* 0x000fcc00000e0602 */
[----:B------:R4:W3:Y:S01]  /*1250*/  LDC.64 R12, c[0x4][R0] ;  /* 0x01000000000c7b82 */ /* 0x0008e20000000a00 */
[----:B-1----:R-:W-:Y:S02]  /*1260*/  IMAD.U32 R4, RZ, RZ, UR4 ;  /* 0x00000004ff047e24 */ /* 0x002fe4000f8e00ff */
[----:B0-----:R-:W-:Y:S02]  /*1270*/  IMAD R22, R3, UR38, R22 ;  /* 0x0000002603167c24 */ /* 0x001fe4000f8e0216 */
[----:B------:R-:W-:-:S03]  /*1280*/  IMAD.U32 R5, RZ, RZ, UR5 ;  /* 0x00000005ff057e24 */ /* 0x000fc6000f8e00ff */
[----:B------:R4:W-:Y:S04]  /*1290*/  STL [R1+0x10], R22 ;  /* 0x0000101601007387 */ /* 0x0009e80000100800 */
[----:B--2---:R4:W-:Y:S02]  /*12a0*/  STL.64 [R1+0x18], R14 ;  /* 0x0000180e01007387 */ /* 0x0049e40000100a00 */
[----:B------:R-:W-:-:S07]  /*12b0*/  LEPC R20, `(.L_x_24) ;  /* 0x000000001014794e */ /* 0x000fce0000000000 */
[----:B---34-:R-:W-:Y:S05]  /*12c0*/  CALL.ABS.NOINC R12 ;  /* 0x000000000c007343 */ /* 0x018fea0003c00000 */
.L_x_24:
[----:B------:R-:W0:Y:S02]  /*12d0*/  LDCU UR4, c[0x0][0x2f8] ;  /* 0x00005f00ff0477ac */ /* 0x000e240008000800 */
[----:B0-----:R-:W-:-:S06]  /*12e0*/  VIADD R0, R17, -UR4 ;  /* 0x8000000411007c36 */ /* 0x001fcc0008000000 */
[----:B------:R-:W2:Y:S01]  /*12f0*/  LDL R0, [R0] ;  /* 0x0000000000007983 */ /* 0x000ea20000100800 */
[----:B------:R-:W0:Y:S01]  /*1300*/  LDC.64 R2, c[0x0][0x398] ;  /* 0x0000e600ff027b82 */ /* 0x000e220000000a00 */
[C---:B--2---:R-:W-:Y:S02]  /*1310*/  PRMT R5, R0.reuse, 0x7770, RZ ;  /* 0x0000777000057816 */ /* 0x044fe400000000ff */
[C---:B------:R-:W-:Y:S02]  /*1320*/  PRMT R7, R0.reuse, 0x7771, RZ ;  /* 0x0000777100077816 */ /* 0x040fe400000000ff */
[C---:B------:R-:W-:Y:S01]  /*1330*/  PRMT R9, R0.reuse, 0x7772, RZ ;  /* 0x0000777200097816 */ /* 0x040fe200000000ff */
[----:B0-----:R-:W-:Y:S01]  /*1340*/  STG.E.U8 desc[UR36][R2.64], R5 ;  /* 0x0000000502007986 */ /* 0x001fe2000c101124 */
[----:B------:R-:W-:-:S03]  /*1350*/  PRMT R11, R0, 0x7773, RZ ;  /* 0x00007773000b7816 */ /* 0x000fc600000000ff */
[----:B------:R-:W-:Y:S04]  /*1360*/  STG.E.U8 desc[UR36][R2.64+0x1], R7 ;  /* 0x0000010702007986 */ /* 0x000fe8000c101124 */
[----:B------:R-:W-:Y:S04]  /*1370*/  STG.E.U8 desc[UR36][R2.64+0x2], R9 ;  /* 0x0000020902007986 */ /* 0x000fe8000c101124 */
[----:B------:R-:W-:Y:S01]  /*1380*/  STG.E.U8 desc[UR36][R2.64+0x3], R11 ;  /* 0x0000030b02007986 */ /* 0x000fe2000c101124 */
[----:B------:R-:W-:Y:S05]  /*1390*/  EXIT ;  /* 0x000000000000794d */ /* 0x000fea0003800000 */
.L_x_25:
[----:B------:R-:W-:-:S00]  /*13a0*/  BRA `(.L_x_25) ;  /* 0xfffffffc00fc7947 */ /* 0x000fc0000383ffff */
[----:B------:R-:W-:-:S00]  /*13b0*/  NOP ;  /* 0x0000000000007918 */ /* 0x000fc00000000000 */
        /* <DEDUP_REMOVED lines=12> */
.L_x_26:


//--------------------- .nv.global.init           --------------------------
	.section	.nv.global.init,"aw",@progbits
.nv.global.init:
	.type		$str,@object
	.size		$str,(.L_0 - $str)
$str:
        /*0000*/ 	.byte	0x54, 0x48, 0x52, 0x45, 0x41, 0x44, 0x20, 0x49, 0x44, 0x20, 0x27, 0x25, 0x64, 0x27, 0x20, 0x45
        /*0010*/ 	.byte	0x6e, 0x63, 0x72, 0x79, 0x70, 0x74, 0x65, 0x64, 0x20, 0x70, 0x61, 0x73, 0x73, 0x77, 0x6f, 0x72
        /*0020*/ 	.byte	0x64, 0x20, 0x27, 0x25, 0x73, 0x27, 0x20, 0x3a, 0x20, 0x27, 0x25, 0x73, 0x27, 0x20, 0x6d, 0x61
        /*0030*/ 	.byte	0x74, 0x63, 0x68, 0x65, 0x73, 0x20, 0x70, 0x61, 0x73, 0x73, 0x77, 0x6f, 0x72, 0x64, 0x20, 0x3d
        /*0040*/ 	.byte	0x20, 0x27, 0x25, 0x73, 0x27, 0x0a, 0x00
.L_0:


//--------------------- .nv.shared.reserved.0     --------------------------
	.section	.nv.shared.reserved.0,"aw",@nobits
	.weak		__nv_reservedSMEM_offset_0_alias
	.size		__nv_reservedSMEM_offset_0_alias, 0, 64
	.other		__nv_reservedSMEM_offset_0_alias,@"STO_CUDA_RESERVED_SHARED STV_DEFAULT"
__nv_reservedSMEM_offset_0_alias:
	.zero		0
	.zero		64


//--------------------- .nv.constant0._Z15decryptPasswordPcS_S_S_ --------------------------
	.section	.nv.constant0._Z15decryptPasswordPcS_S_S_,"a",@progbits
	.sectionflags	@""
	.align	4
.nv.constant0._Z15decryptPasswordPcS_S_S_:
	.zero		928


//--------------------- SYMBOLS --------------------------

	.type		.nv.reservedSmem.offset0,@object
	.size		.nv.reservedSmem.offset0,0x4
	.type		malloc,@function
	.type		vprintf,@function
